	.headerflags	@"EF_CUDA_TEXMODE_UNIFIED EF_CUDA_64BIT_ADDRESS EF_CUDA_ACCELERATORS EF_CUDA_SM90 EF_CUDA_VIRTUAL_SM(EF_CUDA_SM90)"
	.elftype	@"ET_EXEC"


//--------------------- .nv.info                  --------------------------
	.section	.nv.info,"",@"SHT_CUDA_INFO"
	.align	4


	//----- nvinfo : EIATTR_REGCOUNT
	.align		4
        /*0000*/ 	.byte	0x04, 0x2f
        /*0002*/ 	.short	(.L_1 - .L_0)
	.align		4
.L_0:
        /*0004*/ 	.word	index@(triton_poi_fused_convolution_relu_4)
        /*0008*/ 	.word	0x0000000c


	//----- nvinfo : EIATTR_MIN_STACK_SIZE
	.align		4
.L_1:
        /*000c*/ 	.byte	0x04, 0x12
        /*000e*/ 	.short	(.L_3 - .L_2)
	.align		4
.L_2:
        /*0010*/ 	.word	index@(triton_poi_fused_convolution_relu_4)
        /*0014*/ 	.word	0x00000000


	//----- nvinfo : EIATTR_FRAME_SIZE
	.align		4
.L_3:
        /*0018*/ 	.byte	0x04, 0x11
        /*001a*/ 	.short	(.L_5 - .L_4)
	.align		4
.L_4:
        /*001c*/ 	.word	index@(triton_poi_fused_convolution_relu_4)
        /*0020*/ 	.word	0x00000000


	//----- nvinfo : EIATTR_MIN_STACK_SIZE
	.align		4
.L_5:
        /*0024*/ 	.byte	0x04, 0x12
        /*0026*/ 	.short	(.L_7 - .L_6)
	.align		4
.L_6:
        /*0028*/ 	.word	index@(triton_poi_fused_convolution_relu_4)
        /*002c*/ 	.word	0x00000000
.L_7:


//--------------------- .nv.info.triton_poi_fused_convolution_relu_4 --------------------------
	.section	.nv.info.triton_poi_fused_convolution_relu_4,"",@"SHT_CUDA_INFO"
	.sectionflags	@""
	.align	4


	//----- nvinfo : EIATTR_CUDA_API_VERSION
	.align		4
        /*0000*/ 	.byte	0x04, 0x37
        /*0002*/ 	.short	(.L_9 - .L_8)
.L_8:
        /*0004*/ 	.word	0x0000007c


	//----- nvinfo : EIATTR_KPARAM_INFO
	.align		4
.L_9:
        /*0008*/ 	.byte	0x04, 0x17
        /*000a*/ 	.short	(.L_11 - .L_10)
.L_10:
        /*000c*/ 	.word	0x00000000
        /*0010*/ 	.short	0x0002
        /*0012*/ 	.short	0x0010
        /*0014*/ 	.byte	0x00, 0xf0, 0x11, 0x00


	//----- nvinfo : EIATTR_KPARAM_INFO
	.align		4
.L_11:
        /*0018*/ 	.byte	0x04, 0x17
        /*001a*/ 	.short	(.L_13 - .L_12)
.L_12:
        /*001c*/ 	.word	0x00000000
        /*0020*/ 	.short	0x0001
        /*0022*/ 	.short	0x0008
        /*0024*/ 	.byte	0x00, 0xf4, 0x21, 0x00


	//----- nvinfo : EIATTR_KPARAM_INFO
	.align		4
.L_13:
        /*0028*/ 	.byte	0x04, 0x17
        /*002a*/ 	.short	(.L_15 - .L_14)
.L_14:
        /*002c*/ 	.word	0x00000000
        /*0030*/ 	.short	0x0000
        /*0032*/ 	.short	0x0000
        /*0034*/ 	.byte	0x00, 0xf4, 0x21, 0x00


	//----- nvinfo : EIATTR_SPARSE_MMA_MASK
	.align		4
.L_15:
        /*0038*/ 	.byte	0x03, 0x50
        /*003a*/ 	.short	0x0000


	//----- nvinfo : EIATTR_MAXREG_COUNT
	.align		4
        /*003c*/ 	.byte	0x03, 0x1b
        /*003e*/ 	.short	0x00ff


	//----- nvinfo : EIATTR_EXIT_INSTR_OFFSETS
	.align		4
        /*0040*/ 	.byte	0x04, 0x1c
        /*0042*/ 	.short	(.L_17 - .L_16)


	//   ....[0]....
.L_16:
        /*0044*/ 	.word	0x000001b0


	//----- nvinfo : EIATTR_REQNTID
	.align		4
.L_17:
        /*0048*/ 	.byte	0x04, 0x10
        /*004a*/ 	.short	(.L_19 - .L_18)
.L_18:
        /*004c*/ 	.word	0x00000100
        /*0050*/ 	.word	0x00000001
        /*0054*/ 	.word	0x00000001


	//----- nvinfo : EIATTR_CBANK_PARAM_SIZE
	.align		4
.L_19:
        /*0058*/ 	.byte	0x03, 0x19
        /*005a*/ 	.short	0x0014


	//----- nvinfo : EIATTR_PARAM_CBANK
	.align		4
        /*005c*/ 	.byte	0x04, 0x0a
        /*005e*/ 	.short	(.L_21 - .L_20)
	.align		4
.L_20:
        /*0060*/ 	.word	index@(.nv.constant0.triton_poi_fused_convolution_relu_4)
        /*0064*/ 	.short	0x0210
        /*0066*/ 	.short	0x0014


	//----- nvinfo : EIATTR_SW_WAR
	.align		4
.L_21:
        /*0068*/ 	.byte	0x04, 0x36
        /*006a*/ 	.short	(.L_23 - .L_22)
.L_22:
        /*006c*/ 	.word	0x00000008
.L_23:


//--------------------- .nv.callgraph             --------------------------
	.section	.nv.callgraph,"",@"SHT_CUDA_CALLGRAPH"
	.align	4
	.sectionentsize	8
	.align		4
        /*0000*/ 	.word	0x00000000
	.align		4
        /*0004*/ 	.word	0xffffffff
	.align		4
        /*0008*/ 	.word	0x00000000
	.align		4
        /*000c*/ 	.word	0xfffffffe
	.align		4
        /*0010*/ 	.word	0x00000000
	.align		4
        /*0014*/ 	.word	0xfffffffd
	.align		4
        /*0018*/ 	.word	0x00000000
	.align		4
        /*001c*/ 	.word	0xfffffffc


//--------------------- .text.triton_poi_fused_convolution_relu_4 --------------------------
	.section	.text.triton_poi_fused_convolution_relu_4,"ax",@progbits
	.align	128
        .global         triton_poi_fused_convolution_relu_4
        .type           triton_poi_fused_convolution_relu_4,@function
        .size           triton_poi_fused_convolution_relu_4,(.L_x_1 - triton_poi_fused_convolution_relu_4)
        .other          triton_poi_fused_convolution_relu_4,@"STO_CUDA_ENTRY STV_DEFAULT"
triton_poi_fused_convolution_relu_4:
.text.triton_poi_fused_convolution_relu_4:
[----:B------:R-:W-:Y:S01]  /*0000*/  LDC R1, c[0x0][0x28] ;  /* 0x00000a00ff017b82 */ /* 0x000fe20000000800 */
[----:B------:R-:W1:Y:S07]  /*0010*/  S2R R0, SR_TID.X ;  /* 0x0000000000007919 */ /* 0x000e6e0000002100 */
[----:B------:R-:W2:Y:S01]  /*0020*/  LDC.64 R4, c[0x0][0x218] ;  /* 0x00008600ff047b82 */ /* 0x000ea20000000a00 */
[----:B------:R-:W-:Y:S01]  /*0030*/  ULDC.64 UR4, c[0x0][0x208] ;  /* 0x0000820000047ab9 */ /* 0x000fe20000000a00 */
[----:B------:R-:W3:Y:S06]  /*0040*/  S2R R7, SR_CTAID.X ;  /* 0x0000000000077919 */ /* 0x000eec0000002500 */
[----:B------:R-:W4:Y:S01]  /*0050*/  LDC.64 R2, c[0x0][0x210] ;  /* 0x00008400ff027b82 */ /* 0x000f220000000a00 */
[----:B-1----:R-:W-:Y:S01]  /*0060*/  IMAD.SHL.U32 R0, R0, 0x2, RZ ;  /* 0x0000000200007824 */ /* 0x002fe200078e00ff */
[----:B---3--:R-:W-:-:S04]  /*0070*/  SHF.R.S32.HI R6, RZ, 0x16, R7 ;  /* 0x00000016ff067819 */ /* 0x008fc80000011407 */
[----:B------:R-:W-:Y:S02]  /*0080*/  LOP3.LUT R0, R0, 0x1fe, RZ, 0xc0, !PT ;  /* 0x000001fe00007812 */ /* 0x000fe400078ec0ff */
[----:B------:R-:W-:-:S03]  /*0090*/  SGXT R6, R6, 0x1 ;  /* 0x000000010606781a */ /* 0x000fc60000000200 */
[----:B------:R-:W-:-:S04]  /*00a0*/  IMAD R7, R7, 0x200, R0 ;  /* 0x0000020007077824 */ /* 0x000fc800078e0200 */
[----:B----4-:R-:W-:Y:S01]  /*00b0*/  IMAD.WIDE R2, R7, 0x4, R2 ;  /* 0x0000000407027825 */ /* 0x010fe200078e0202 */
[----:B------:R-:W-:-:S04]  /*00c0*/  LEA.HI R6, R6, R7, RZ, 0x8 ;  /* 0x0000000706067211 */ /* 0x000fc800078f40ff */
[----:B------:R-:W-:-:S04]  /*00d0*/  SHF.R.S32.HI R6, RZ, 0x8, R6 ;  /* 0x00000008ff067819 */ /* 0x000fc80000011406 */
[----:B------:R-:W-:-:S04]  /*00e0*/  LEA.HI R0, R6, R6, RZ, 0x8 ;  /* 0x0000000606007211 */ /* 0x000fc800078f40ff */
[----:B------:R-:W-:-:S05]  /*00f0*/  LOP3.LUT R9, R0, 0xffffff00, RZ, 0xc0, !PT ;  /* 0xffffff0000097812 */ /* 0x000fca00078ec0ff */
[----:B------:R-:W-:Y:S02]  /*0100*/  IMAD.IADD R9, R6, 0x1, -R9 ;  /* 0x0000000106097824 */ /* 0x000fe400078e0a09 */
[----:B------:R-:W3:Y:S02]  /*0110*/  LDG.E.64 R6, desc[UR4][R2.64] ;  /* 0x0000000402067981 */ /* 0x000ee4000c1e1b00 */
[----:B--2---:R-:W-:-:S06]  /*0120*/  IMAD.WIDE R4, R9, 0x4, R4 ;  /* 0x0000000409047825 */ /* 0x004fcc00078e0204 */
[----:B------:R-:W3:Y:S02]  /*0130*/  LDG.E.EL R4, desc[UR4][R4.64] ;  /* 0x0000000404047981 */ /* 0x000ee4000c2e1900 */
[CC--:B---3--:R-:W-:Y:S01]  /*0140*/  FSETP.GEU.AND P0, PT, R6.reuse, -R4.reuse, PT ;  /* 0x800000040600720b */ /* 0x0c8fe20003f0e000 */
[--C-:B------:R-:W-:Y:S01]  /*0150*/  FADD R6, R6, R4.reuse ;  /* 0x0000000406067221 */ /* 0x100fe20000000000 */
[C---:B------:R-:W-:Y:S01]  /*0160*/  FADD R0, R7.reuse, R4 ;  /* 0x0000000407007221 */ /* 0x040fe20000000000 */
[----:B------:R-:W-:-:S03]  /*0170*/  FSETP.GEU.AND P1, PT, R7, -R4, PT ;  /* 0x800000040700720b */ /* 0x000fc60003f2e000 */
[----:B------:R-:W-:Y:S02]  /*0180*/  FSEL R6, R6, RZ, P0 ;  /* 0x000000ff06067208 */ /* 0x000fe40000000000 */
[----:B------:R-:W-:-:S05]  /*0190*/  FSEL R7, R0, RZ, P1 ;  /* 0x000000ff00077208 */ /* 0x000fca0000800000 */
[----:B------:R-:W-:Y:S01]  /*01a0*/  STG.E.64 desc[UR4][R2.64], R6 ;  /* 0x0000000602007986 */ /* 0x000fe2000c101b04 */
[----:B------:R-:W-:Y:S05]  /*01b0*/  EXIT ;  /* 0x000000000000794d */ /* 0x000fea0003800000 */
.L_x_0:
[----:B------:R-:W-:-:S00]  /*01c0*/  BRA `(.L_x_0) ;  /* 0xfffffffc00fc7947 */ /* 0x000fc0000383ffff */
[----:B------:R-:W-:-:S00]  /*01d0*/  NOP ;  /* 0x0000000000007918 */ /* 0x000fc00000000000 */
        /* <DEDUP_REMOVED lines=10> */
.L_x_1:


//--------------------- .nv.constant0.triton_poi_fused_convolution_relu_4 --------------------------
	.section	.nv.constant0.triton_poi_fused_convolution_relu_4,"a",@progbits
	.sectionflags	@""
	.align	4
.nv.constant0.triton_poi_fused_convolution_relu_4:
	.zero		548
